//
// Generated by NVIDIA NVVM Compiler
//
// Compiler Build ID: CL-36424714
// Cuda compilation tools, release 13.0, V13.0.88
// Based on NVVM 20.0.0
//

.version 9.0
.target sm_100
.address_size 64

	// .globl	_Z12grind_kernelyPiPh
.const .align 4 .u32 d_prefix_len;
.const .align 1 .b8 d_target_prefix[10];

.visible .entry _Z12grind_kernelyPiPh(
	.param .u64 _Z12grind_kernelyPiPh_param_0,
	.param .u64 .ptr .align 1 _Z12grind_kernelyPiPh_param_1,
	.param .u64 .ptr .align 1 _Z12grind_kernelyPiPh_param_2
)
{
	.reg .pred 	%p<4>;
	.reg .b16 	%rs<6>;
	.reg .b32 	%r<12>;
	.reg .b64 	%rd<5>;

	ld.param.u64 	%rd3, [_Z12grind_kernelyPiPh_param_1];
	ld.param.u64 	%rd2, [_Z12grind_kernelyPiPh_param_2];
	cvta.to.global.u64 	%rd1, %rd3;
	ld.global.u32 	%r1, [%rd1];
	setp.ne.s32 	%p1, %r1, 0;
	@%p1 bra 	$L__BB0_4;
	mov.u32 	%r2, %tid.x;
	mov.u32 	%r3, %ntid.x;
	mov.u32 	%r4, %ctaid.x;
	mad.lo.s32 	%r5, %r4, %r3, %r2;
	mad.lo.s32 	%r6, %r5, 123456789, 987654321;
	shr.u32 	%r7, %r6, 16;
	xor.b32  	%r8, %r7, %r6;
	mad.lo.s32 	%r9, %r8, -919613735, 195075353;
	shf.l.wrap.b32 	%r10, %r9, %r9, 24;
	setp.gt.u32 	%p2, %r10, 42;
	@%p2 bra 	$L__BB0_4;
	atom.global.exch.b32 	%r11, [%rd1], 1;
	setp.ne.s32 	%p3, %r11, 0;
	@%p3 bra 	$L__BB0_4;
	cvta.to.global.u64 	%rd4, %rd2;
	mov.b16 	%rs1, 77;
	st.global.u8 	[%rd4], %rs1;
	mov.b16 	%rs2, 65;
	st.global.u8 	[%rd4+1], %rs2;
	mov.b16 	%rs3, 84;
	st.global.u8 	[%rd4+2], %rs3;
	mov.b16 	%rs4, 67;
	st.global.u8 	[%rd4+3], %rs4;
	mov.b16 	%rs5, 72;
	st.global.u8 	[%rd4+4], %rs5;
$L__BB0_4:
	ret;

}


// ===== COMPILED SASS (sm_100) =====

	.target	sm_100

	.elftype	@"ET_EXEC"


//--------------------- .note.nv.tkinfo           --------------------------
	.section	.note.nv.tkinfo,"",@"SHT_NOTE"
	.sectionflags	@"SHF_NOTE_NV_TKINFO"
	.tkinfo
        /*0018*/ 	.word	0x00000002
        /*0030*/ 	.string	""
        /*0030*/ 	.string	"ptxas"
        /*0030*/ 	.string	"Cuda compilation tools, release 13.0, V13.0.88"
        /*0030*/ 	.string	"Build cuda_13.0.r13.0/compiler.36424714_0"
        /*0030*/ 	.string	"-arch sm_100 -m 64 "



//--------------------- .note.nv.cuinfo           --------------------------
	.section	.note.nv.cuinfo,"",@"SHT_NOTE"
	.sectionflags	@"SHF_NOTE_NV_CUINFO"
        /*0018*/ 	.short	0x0002
        /*001a*/ 	.short	0x0064
        /*001c*/ 	.short	0x0082
	.zero		2


//--------------------- .nv.info                  --------------------------
	.section	.nv.info,"",@"SHT_CUDA_INFO"
	.align	4


	//----- nvinfo : EIATTR_REGCOUNT
	.align		4
        /*0000*/ 	.byte	0x04, 0x2f
        /*0002*/ 	.short	(.L_3 - .L_2)
	.align		4
.L_2:
        /*0004*/ 	.word	index@(_Z12grind_kernelyPiPh)
        /*0008*/ 	.word	0x0000000a


	//----- nvinfo : EIATTR_FRAME_SIZE
	.align		4
.L_3:
        /*000c*/ 	.byte	0x04, 0x11
        /*000e*/ 	.short	(.L_5 - .L_4)
	.align		4
.L_4:
        /*0010*/ 	.word	index@(_Z12grind_kernelyPiPh)
        /*0014*/ 	.word	0x00000000


	//----- nvinfo : EIATTR_MIN_STACK_SIZE
	.align		4
.L_5:
        /*0018*/ 	.byte	0x04, 0x12
        /*001a*/ 	.short	(.L_7 - .L_6)
	.align		4
.L_6:
        /*001c*/ 	.word	index@(_Z12grind_kernelyPiPh)
        /*0020*/ 	.word	0x00000000
.L_7:


//--------------------- .nv.compat                --------------------------
	.section	.nv.compat,"",@"SHT_CUDA_COMPAT_INFO"
	.align	4
        /*0000*/ 	.byte	0x02, 0x09, 0x00, 0x00, 0x02, 0x02, 0x01, 0x00, 0x02, 0x05, 0x05, 0x00, 0x03, 0x07, 0x01, 0x01
        /*0010*/ 	.byte	0x02, 0x03, 0x00, 0x00, 0x02, 0x06, 0x01, 0x00, 0x04, 0x0b, 0x08, 0x00, 0x09, 0x00, 0x00, 0x00
        /*0020*/ 	.byte	0x00, 0x00, 0x00, 0x00


//--------------------- .nv.info._Z12grind_kernelyPiPh --------------------------
	.section	.nv.info._Z12grind_kernelyPiPh,"",@"SHT_CUDA_INFO"
	.sectionflags	@""
	.align	4


	//----- nvinfo : EIATTR_CUDA_API_VERSION
	.align		4
        /*0000*/ 	.byte	0x04, 0x37
        /*0002*/ 	.short	(.L_9 - .L_8)
.L_8:
        /*0004*/ 	.word	0x00000082


	//----- nvinfo : EIATTR_KPARAM_INFO
	.align		4
.L_9:
        /*0008*/ 	.byte	0x04, 0x17
        /*000a*/ 	.short	(.L_11 - .L_10)
.L_10:
        /*000c*/ 	.word	0x00000000
        /*0010*/ 	.short	0x0002
        /*0012*/ 	.short	0x0010
        /*0014*/ 	.byte	0x00, 0xf5, 0x21, 0x00


	//----- nvinfo : EIATTR_KPARAM_INFO
	.align		4
.L_11:
        /*0018*/ 	.byte	0x04, 0x17
        /*001a*/ 	.short	(.L_13 - .L_12)
.L_12:
        /*001c*/ 	.word	0x00000000
        /*0020*/ 	.short	0x0001
        /*0022*/ 	.short	0x0008
        /*0024*/ 	.byte	0x00, 0xf5, 0x21, 0x00


	//----- nvinfo : EIATTR_KPARAM_INFO
	.align		4
.L_13:
        /*0028*/ 	.byte	0x04, 0x17
        /*002a*/ 	.short	(.L_15 - .L_14)
.L_14:
        /*002c*/ 	.word	0x00000000
        /*0030*/ 	.short	0x0000
        /*0032*/ 	.short	0x0000
        /*0034*/ 	.byte	0x00, 0xf0, 0x21, 0x00


	//----- nvinfo : EIATTR_SPARSE_MMA_MASK
	.align		4
.L_15:
        /*0038*/ 	.byte	0x03, 0x50
        /*003a*/ 	.short	0x0000


	//----- nvinfo : EIATTR_MAXREG_COUNT
	.align		4
        /*003c*/ 	.byte	0x03, 0x1b
        /*003e*/ 	.short	0x00ff


	//----- nvinfo : EIATTR_MERCURY_ISA_VERSION
	.align		4
        /*0040*/ 	.byte	0x03, 0x5f
        /*0042*/ 	.short	0x0101


	//----- nvinfo : EIATTR_VRC_CTA_INIT_COUNT
	.align		4
        /*0044*/ 	.byte	0x02, 0x4a
	.zero		1
	.zero		1


	//----- nvinfo : EIATTR_EXIT_INSTR_OFFSETS
	.align		4
        /*0048*/ 	.byte	0x04, 0x1c
        /*004a*/ 	.short	(.L_17 - .L_16)


	//   ....[0]....
.L_16:
        /*004c*/ 	.word	0x00000050


	//   ....[1]....
        /*0050*/ 	.word	0x00000120


	//   ....[2]....
        /*0054*/ 	.word	0x00000160


	//   ....[3]....
        /*0058*/ 	.word	0x00000220


	//----- nvinfo : EIATTR_CBANK_PARAM_SIZE
	.align		4
.L_17:
        /*005c*/ 	.byte	0x03, 0x19
        /*005e*/ 	.short	0x0018


	//----- nvinfo : EIATTR_PARAM_CBANK
	.align		4
        /*0060*/ 	.byte	0x04, 0x0a
        /*0062*/ 	.short	(.L_19 - .L_18)
	.align		4
.L_18:
        /*0064*/ 	.word	index@(.nv.constant0._Z12grind_kernelyPiPh)
        /*0068*/ 	.short	0x0380
        /*006a*/ 	.short	0x0018


	//----- nvinfo : EIATTR_SW_WAR
	.align		4
.L_19:
        /*006c*/ 	.byte	0x04, 0x36
        /*006e*/ 	.short	(.L_21 - .L_20)
.L_20:
        /*0070*/ 	.word	0x00000008
.L_21:


//--------------------- .nv.callgraph             --------------------------
	.section	.nv.callgraph,"",@"SHT_CUDA_CALLGRAPH"
	.align	4
	.sectionentsize	8
	.align		4
        /*0000*/ 	.word	0x00000000
	.align		4
        /*0004*/ 	.word	0xffffffff
	.align		4
        /*0008*/ 	.word	0x00000000
	.align		4
        /*000c*/ 	.word	0xfffffffe
	.align		4
        /*0010*/ 	.word	0x00000000
	.align		4
        /*0014*/ 	.word	0xfffffffd
	.align		4
        /*0018*/ 	.word	0x00000000
	.align		4
        /*001c*/ 	.word	0xfffffffc


//--------------------- .nv.constant3             --------------------------
	.section	.nv.constant3,"a",@progbits
	.align	4
.nv.constant3:
	.type		d_prefix_len,@object
	.size		d_prefix_len,(d_target_prefix - d_prefix_len)
d_prefix_len:
	.zero		4
	.type		d_target_prefix,@object
	.size		d_target_prefix,(.L_1 - d_target_prefix)
d_target_prefix:
	.zero		10
.L_1:


//--------------------- .text._Z12grind_kernelyPiPh --------------------------
	.section	.text._Z12grind_kernelyPiPh,"ax",@progbits
	.align	128
        .global         _Z12grind_kernelyPiPh
        .type           _Z12grind_kernelyPiPh,@function
        .size           _Z12grind_kernelyPiPh,(.L_x_1 - _Z12grind_kernelyPiPh)
        .other          _Z12grind_kernelyPiPh,@"STO_CUDA_ENTRY STV_DEFAULT"
_Z12grind_kernelyPiPh:
.text._Z12grind_kernelyPiPh:
[----:B------:R-:W-:Y:S08]  /*0000*/  LDC R1, c[0x0][0x37c] ;  /* 0x0000df00ff017b82 */ /* 0x000ff00000000800 */
[----:B------:R-:W0:Y:S01]  /*0010*/  LDC.64 R2, c[0x0][0x388] ;  /* 0x0000e200ff027b82 */ /* 0x000e220000000a00 */
[----:B------:R-:W0:Y:S02]  /*0020*/  LDCU.64 UR4, c[0x0][0x358] ;  /* 0x00006b00ff0477ac */ /* 0x000e240008000a00 */
[----:B0-----:R-:W2:Y:S02]  /*0030*/  LDG.E R0, desc[UR4][R2.64] ;  /* 0x0000000402007981 */ /* 0x001ea4000c1e1900 */
[----:B--2---:R-:W-:-:S13]  /*0040*/  ISETP.NE.AND P0, PT, R0, RZ, PT ;  /* 0x000000ff0000720c */ /* 0x004fda0003f05270 */
[----:B------:R-:W-:Y:S05]  /*0050*/  @P0 EXIT ;  /* 0x000000000000094d */ /* 0x000fea0003800000 */
[----:B------:R-:W0:Y:S01]  /*0060*/  S2R R0, SR_TID.X ;  /* 0x0000000000007919 */ /* 0x000e220000002100 */
[----:B------:R-:W0:Y:S01]  /*0070*/  LDCU UR6, c[0x0][0x360] ;  /* 0x00006c00ff0677ac */ /* 0x000e220008000800 */
[----:B------:R-:W-:Y:S01]  /*0080*/  IMAD.MOV.U32 R7, RZ, RZ, 0x75bcd15 ;  /* 0x075bcd15ff077424 */ /* 0x000fe200078e00ff */
[----:B------:R-:W0:Y:S01]  /*0090*/  S2R R5, SR_CTAID.X ;  /* 0x0000000000057919 */ /* 0x000e220000002500 */
[----:B------:R-:W-:Y:S02]  /*00a0*/  IMAD.MOV.U32 R4, RZ, RZ, -0x36d03127 ;  /* 0xc92fced9ff047424 */ /* 0x000fe400078e00ff */
[----:B0-----:R-:W-:-:S04]  /*00b0*/  IMAD R0, R5, UR6, R0 ;  /* 0x0000000605007c24 */ /* 0x001fc8000f8e0200 */
[----:B------:R-:W-:-:S05]  /*00c0*/  IMAD R0, R0, R7, 0x3ade68b1 ;  /* 0x3ade68b100007424 */ /* 0x000fca00078e0207 */
[----:B------:R-:W-:-:S04]  /*00d0*/  SHF.R.U32.HI R5, RZ, 0x10, R0 ;  /* 0x00000010ff057819 */ /* 0x000fc80000011600 */
[----:B------:R-:W-:-:S05]  /*00e0*/  LOP3.LUT R5, R5, R0, RZ, 0x3c, !PT ;  /* 0x0000000005057212 */ /* 0x000fca00078e3cff */
[----:B------:R-:W-:-:S05]  /*00f0*/  IMAD R5, R5, R4, 0xba09d19 ;  /* 0x0ba09d1905057424 */ /* 0x000fca00078e0204 */
[----:B------:R-:W-:-:S04]  /*0100*/  SHF.L.W.U32.HI R5, R5, 0x18, R5 ;  /* 0x0000001805057819 */ /* 0x000fc80000010e05 */
[----:B------:R-:W-:-:S13]  /*0110*/  ISETP.GT.U32.AND P0, PT, R5, 0x2a, PT ;  /* 0x0000002a0500780c */ /* 0x000fda0003f04070 */
[----:B------:R-:W-:Y:S05]  /*0120*/  @P0 EXIT ;  /* 0x000000000000094d */ /* 0x000fea0003800000 */
[----:B------:R-:W-:-:S05]  /*0130*/  HFMA2 R5, -RZ, RZ, 0, 5.9604644775390625e-08 ;  /* 0x00000001ff057431 */ /* 0x000fca00000001ff */
[----:B------:R-:W2:Y:S02]  /*0140*/  ATOMG.E.EXCH.STRONG.GPU PT, R2, desc[UR4][R2.64], R5 ;  /* 0x80000005020279a8 */ /* 0x000ea4000c1ef104 */
[----:B--2---:R-:W-:-:S13]  /*0150*/  ISETP.NE.AND P0, PT, R2, RZ, PT ;  /* 0x000000ff0200720c */ /* 0x004fda0003f05270 */
[----:B------:R-:W-:Y:S05]  /*0160*/  @P0 EXIT ;  /* 0x000000000000094d */ /* 0x000fea0003800000 */
[----:B------:R-:W0:Y:S01]  /*0170*/  LDC.64 R2, c[0x0][0x390] ;  /* 0x0000e400ff027b82 */ /* 0x000e220000000a00 */
[----:B------:R-:W-:Y:S01]  /*0180*/  IMAD.MOV.U32 R0, RZ, RZ, 0x4d ;  /* 0x0000004dff007424 */ /* 0x000fe200078e00ff */
[----:B------:R-:W-:Y:S01]  /*0190*/  MOV R4, 0x41 ;  /* 0x0000004100047802 */ /* 0x000fe20000000f00 */
[----:B------:R-:W-:Y:S01]  /*01a0*/  IMAD.MOV.U32 R5, RZ, RZ, 0x54 ;  /* 0x00000054ff057424 */ /* 0x000fe200078e00ff */
[----:B------:R-:W-:Y:S01]  /*01b0*/  MOV R6, 0x43 ;  /* 0x0000004300067802 */ /* 0x000fe20000000f00 */
[----:B------:R-:W-:Y:S01]  /*01c0*/  IMAD.MOV.U32 R7, RZ, RZ, 0x48 ;  /* 0x00000048ff077424 */ /* 0x000fe200078e00ff */
[----:B0-----:R-:W-:Y:S04]  /*01d0*/  STG.E.U8 desc[UR4][R2.64], R0 ;  /* 0x0000000002007986 */ /* 0x001fe8000c101104 */
[----:B------:R-:W-:Y:S04]  /*01e0*/  STG.E.U8 desc[UR4][R2.64+0x1], R4 ;  /* 0x0000010402007986 */ /* 0x000fe8000c101104 */
[----:B------:R-:W-:Y:S04]  /*01f0*/  STG.E.U8 desc[UR4][R2.64+0x2], R5 ;  /* 0x0000020502007986 */ /* 0x000fe8000c101104 */
[----:B------:R-:W-:Y:S04]  /*0200*/  STG.E.U8 desc[UR4][R2.64+0x3], R6 ;  /* 0x0000030602007986 */ /* 0x000fe8000c101104 */
[----:B------:R-:W-:Y:S01]  /*0210*/  STG.E.U8 desc[UR4][R2.64+0x4], R7 ;  /* 0x0000040702007986 */ /* 0x000fe2000c101104 */
[----:B------:R-:W-:Y:S05]  /*0220*/  EXIT ;  /* 0x000000000000794d */ /* 0x000fea0003800000 */
.L_x_0:
[----:B------:R-:W-:-:S00]  /*0230*/  BRA `(.L_x_0) ;  /* 0xfffffffc00fc7947 */ /* 0x000fc0000383ffff */
[----:B------:R-:W-:-:S00]  /*0240*/  NOP ;  /* 0x0000000000007918 */ /* 0x000fc00000000000 */
        /* <DEDUP_REMOVED lines=11> */
.L_x_1:


//--------------------- .nv.shared.reserved.0     --------------------------
	.section	.nv.shared.reserved.0,"aw",@nobits
	.weak		__nv_reservedSMEM_offset_0_alias
	.size		__nv_reservedSMEM_offset_0_alias, 0, 64
	.other		__nv_reservedSMEM_offset_0_alias,@"STO_CUDA_RESERVED_SHARED STV_DEFAULT"
__nv_reservedSMEM_offset_0_alias:
	.zero		0
	.zero		64


//--------------------- .nv.constant0._Z12grind_kernelyPiPh --------------------------
	.section	.nv.constant0._Z12grind_kernelyPiPh,"a",@progbits
	.sectionflags	@""
	.align	4
.nv.constant0._Z12grind_kernelyPiPh:
	.zero		920


//--------------------- SYMBOLS --------------------------

	.type		.nv.reservedSmem.offset0,@object
	.size		.nv.reservedSmem.offset0,0x4
